	.headerflags	@"EF_CUDA_TEXMODE_UNIFIED EF_CUDA_64BIT_ADDRESS EF_CUDA_ACCELERATORS EF_CUDA_SM90 EF_CUDA_VIRTUAL_SM(EF_CUDA_SM90)"
	.elftype	@"ET_EXEC"


//--------------------- .nv.info                  --------------------------
	.section	.nv.info,"",@"SHT_CUDA_INFO"
	.align	4


	//----- nvinfo : EIATTR_REGCOUNT
	.align		4
        /*0000*/ 	.byte	0x04, 0x2f
        /*0002*/ 	.short	(.L_1 - .L_0)
	.align		4
.L_0:
        /*0004*/ 	.word	index@(triton_poi_fused_native_group_norm_silu_58)
        /*0008*/ 	.word	0x00000012


	//----- nvinfo : EIATTR_MIN_STACK_SIZE
	.align		4
.L_1:
        /*000c*/ 	.byte	0x04, 0x12
        /*000e*/ 	.short	(.L_3 - .L_2)
	.align		4
.L_2:
        /*0010*/ 	.word	index@(triton_poi_fused_native_group_norm_silu_58)
        /*0014*/ 	.word	0x00000000


	//----- nvinfo : EIATTR_FRAME_SIZE
	.align		4
.L_3:
        /*0018*/ 	.byte	0x04, 0x11
        /*001a*/ 	.short	(.L_5 - .L_4)
	.align		4
.L_4:
        /*001c*/ 	.word	index@(triton_poi_fused_native_group_norm_silu_58)
        /*0020*/ 	.word	0x00000000


	//----- nvinfo : EIATTR_MIN_STACK_SIZE
	.align		4
.L_5:
        /*0024*/ 	.byte	0x04, 0x12
        /*0026*/ 	.short	(.L_7 - .L_6)
	.align		4
.L_6:
        /*0028*/ 	.word	index@(triton_poi_fused_native_group_norm_silu_58)
        /*002c*/ 	.word	0x00000000
.L_7:


//--------------------- .nv.info.triton_poi_fused_native_group_norm_silu_58 --------------------------
	.section	.nv.info.triton_poi_fused_native_group_norm_silu_58,"",@"SHT_CUDA_INFO"
	.sectionflags	@""
	.align	4


	//----- nvinfo : EIATTR_CUDA_API_VERSION
	.align		4
        /*0000*/ 	.byte	0x04, 0x37
        /*0002*/ 	.short	(.L_9 - .L_8)
.L_8:
        /*0004*/ 	.word	0x0000007c


	//----- nvinfo : EIATTR_KPARAM_INFO
	.align		4
.L_9:
        /*0008*/ 	.byte	0x04, 0x17
        /*000a*/ 	.short	(.L_11 - .L_10)
.L_10:
        /*000c*/ 	.word	0x00000000
        /*0010*/ 	.short	0x0006
        /*0012*/ 	.short	0x0030
        /*0014*/ 	.byte	0x00, 0xf0, 0x11, 0x00


	//----- nvinfo : EIATTR_KPARAM_INFO
	.align		4
.L_11:
        /*0018*/ 	.byte	0x04, 0x17
        /*001a*/ 	.short	(.L_13 - .L_12)
.L_12:
        /*001c*/ 	.word	0x00000000
        /*0020*/ 	.short	0x0005
        /*0022*/ 	.short	0x0028
        /*0024*/ 	.byte	0x00, 0xf4, 0x21, 0x00


	//----- nvinfo : EIATTR_KPARAM_INFO
	.align		4
.L_13:
        /*0028*/ 	.byte	0x04, 0x17
        /*002a*/ 	.short	(.L_15 - .L_14)
.L_14:
        /*002c*/ 	.word	0x00000000
        /*0030*/ 	.short	0x0004
        /*0032*/ 	.short	0x0020
        /*0034*/ 	.byte	0x00, 0xf4, 0x21, 0x00


	//----- nvinfo : EIATTR_KPARAM_INFO
	.align		4
.L_15:
        /*0038*/ 	.byte	0x04, 0x17
        /*003a*/ 	.short	(.L_17 - .L_16)
.L_16:
        /*003c*/ 	.word	0x00000000
        /*0040*/ 	.short	0x0003
        /*0042*/ 	.short	0x0018
        /*0044*/ 	.byte	0x00, 0xf4, 0x21, 0x00


	//----- nvinfo : EIATTR_KPARAM_INFO
	.align		4
.L_17:
        /*0048*/ 	.byte	0x04, 0x17
        /*004a*/ 	.short	(.L_19 - .L_18)
.L_18:
        /*004c*/ 	.word	0x00000000
        /*0050*/ 	.short	0x0002
        /*0052*/ 	.short	0x0010
        /*0054*/ 	.byte	0x00, 0xf4, 0x21, 0x00


	//----- nvinfo : EIATTR_KPARAM_INFO
	.align		4
.L_19:
        /*0058*/ 	.byte	0x04, 0x17
        /*005a*/ 	.short	(.L_21 - .L_20)
.L_20:
        /*005c*/ 	.word	0x00000000
        /*0060*/ 	.short	0x0001
        /*0062*/ 	.short	0x0008
        /*0064*/ 	.byte	0x00, 0xf4, 0x21, 0x00


	//----- nvinfo : EIATTR_KPARAM_INFO
	.align		4
.L_21:
        /*0068*/ 	.byte	0x04, 0x17
        /*006a*/ 	.short	(.L_23 - .L_22)
.L_22:
        /*006c*/ 	.word	0x00000000
        /*0070*/ 	.short	0x0000
        /*0072*/ 	.short	0x0000
        /*0074*/ 	.byte	0x00, 0xf4, 0x21, 0x00


	//----- nvinfo : EIATTR_SPARSE_MMA_MASK
	.align		4
.L_23:
        /*0078*/ 	.byte	0x03, 0x50
        /*007a*/ 	.short	0x0000


	//----- nvinfo : EIATTR_MAXREG_COUNT
	.align		4
        /*007c*/ 	.byte	0x03, 0x1b
        /*007e*/ 	.short	0x00ff


	//----- nvinfo : EIATTR_EXIT_INSTR_OFFSETS
	.align		4
        /*0080*/ 	.byte	0x04, 0x1c
        /*0082*/ 	.short	(.L_25 - .L_24)


	//   ....[0]....
.L_24:
        /*0084*/ 	.word	0x00000430


	//----- nvinfo : EIATTR_REQNTID
	.align		4
.L_25:
        /*0088*/ 	.byte	0x04, 0x10
        /*008a*/ 	.short	(.L_27 - .L_26)
.L_26:
        /*008c*/ 	.word	0x00000100
        /*0090*/ 	.word	0x00000001
        /*0094*/ 	.word	0x00000001


	//----- nvinfo : EIATTR_CBANK_PARAM_SIZE
	.align		4
.L_27:
        /*0098*/ 	.byte	0x03, 0x19
        /*009a*/ 	.short	0x0034


	//----- nvinfo : EIATTR_PARAM_CBANK
	.align		4
        /*009c*/ 	.byte	0x04, 0x0a
        /*009e*/ 	.short	(.L_29 - .L_28)
	.align		4
.L_28:
        /*00a0*/ 	.word	index@(.nv.constant0.triton_poi_fused_native_group_norm_silu_58)
        /*00a4*/ 	.short	0x0210
        /*00a6*/ 	.short	0x0034


	//----- nvinfo : EIATTR_SW_WAR
	.align		4
.L_29:
        /*00a8*/ 	.byte	0x04, 0x36
        /*00aa*/ 	.short	(.L_31 - .L_30)
.L_30:
        /*00ac*/ 	.word	0x00000008
.L_31:


//--------------------- .nv.callgraph             --------------------------
	.section	.nv.callgraph,"",@"SHT_CUDA_CALLGRAPH"
	.align	4
	.sectionentsize	8
	.align		4
        /*0000*/ 	.word	0x00000000
	.align		4
        /*0004*/ 	.word	0xffffffff
	.align		4
        /*0008*/ 	.word	0x00000000
	.align		4
        /*000c*/ 	.word	0xfffffffe
	.align		4
        /*0010*/ 	.word	0x00000000
	.align		4
        /*0014*/ 	.word	0xfffffffd
	.align		4
        /*0018*/ 	.word	0x00000000
	.align		4
        /*001c*/ 	.word	0xfffffffc


//--------------------- .text.triton_poi_fused_native_group_norm_silu_58 --------------------------
	.section	.text.triton_poi_fused_native_group_norm_silu_58,"ax",@progbits
	.align	128
        .global         triton_poi_fused_native_group_norm_silu_58
        .type           triton_poi_fused_native_group_norm_silu_58,@function
        .size           triton_poi_fused_native_group_norm_silu_58,(.L_x_1 - triton_poi_fused_native_group_norm_silu_58)
        .other          triton_poi_fused_native_group_norm_silu_58,@"STO_CUDA_ENTRY STV_DEFAULT"
triton_poi_fused_native_group_norm_silu_58:
.text.triton_poi_fused_native_group_norm_silu_58:
[----:B------:R-:W-:Y:S01]  /*0000*/  LDC R1, c[0x0][0x28] ;  /* 0x00000a00ff017b82 */ /* 0x000fe20000000800 */
[----:B------:R-:W1:Y:S07]  /*0010*/  S2R R0, SR_TID.X ;  /* 0x0000000000007919 */ /* 0x000e6e0000002100 */
[----:B------:R-:W2:Y:S01]  /*0020*/  LDC.64 R10, c[0x0][0x220] ;  /* 0x00008800ff0a7b82 */ /* 0x000ea20000000a00 */
[----:B------:R-:W-:Y:S01]  /*0030*/  ULDC.64 UR4, c[0x0][0x208] ;  /* 0x0000820000047ab9 */ /* 0x000fe20000000a00 */
[----:B------:R-:W3:Y:S06]  /*0040*/  S2R R3, SR_CTAID.X ;  /* 0x0000000000037919 */ /* 0x000eec0000002500 */
[----:B------:R-:W4:Y:S08]  /*0050*/  LDC.64 R8, c[0x0][0x218] ;  /* 0x00008600ff087b82 */ /* 0x000f300000000a00 */
[----:B------:R-:W5:Y:S08]  /*0060*/  LDC.64 R4, c[0x0][0x228] ;  /* 0x00008a00ff047b82 */ /* 0x000f700000000a00 */
[----:B------:R-:W5:Y:S01]  /*0070*/  LDC.64 R6, c[0x0][0x230] ;  /* 0x00008c00ff067b82 */ /* 0x000f620000000a00 */
[----:B-1----:R-:W-:-:S04]  /*0080*/  SHF.L.U32 R0, R0, 0x1, RZ ;  /* 0x0000000100007819 */ /* 0x002fc800000006ff */
[----:B------:R-:W-:Y:S02]  /*0090*/  LOP3.LUT R0, R0, 0x1fe, RZ, 0xc0, !PT ;  /* 0x000001fe00007812 */ /* 0x000fe400078ec0ff */
[----:B---3--:R-:W-:Y:S02]  /*00a0*/  SHF.R.S32.HI R13, RZ, 0x16, R3 ;  /* 0x00000016ff0d7819 */ /* 0x008fe40000011403 */
[----:B------:R-:W-:Y:S02]  /*00b0*/  LEA R0, R3, R0, 0x9 ;  /* 0x0000000003007211 */ /* 0x000fe400078e48ff */
[----:B------:R-:W-:Y:S01]  /*00c0*/  SGXT R13, R13, 0x1 ;  /* 0x000000010d0d781a */ /* 0x000fe20000000200 */
[----:B------:R-:W1:Y:S02]  /*00d0*/  LDC.64 R2, c[0x0][0x238] ;  /* 0x00008e00ff027b82 */ /* 0x000e640000000a00 */
[----:B----4-:R-:W-:Y:S01]  /*00e0*/  IMAD.WIDE R8, R0, 0x4, R8 ;  /* 0x0000000400087825 */ /* 0x010fe200078e0208 */
[----:B------:R-:W-:-:S02]  /*00f0*/  LEA.HI R12, R13, R0, RZ, 0xa ;  /* 0x000000000d0c7211 */ /* 0x000fc400078f50ff */
[----:B------:R-:W-:Y:S02]  /*0100*/  LEA.HI R13, R13, R0, RZ, 0xd ;  /* 0x000000000d0d7211 */ /* 0x000fe400078f68ff */
[----:B------:R-:W-:Y:S01]  /*0110*/  SHF.R.S32.HI R12, RZ, 0xa, R12 ;  /* 0x0000000aff0c7819 */ /* 0x000fe2000001140c */
[----:B------:R-:W3:Y:S01]  /*0120*/  LDG.E.64 R8, desc[UR4][R8.64] ;  /* 0x0000000408087981 */ /* 0x000ee2000c1e1b00 */
[----:B------:R-:W-:Y:S02]  /*0130*/  SHF.R.S32.HI R15, RZ, 0xd, R13 ;  /* 0x0000000dff0f7819 */ /* 0x000fe4000001140d */
[----:B------:R-:W-:-:S03]  /*0140*/  LEA.HI R13, R12, R12, RZ, 0x8 ;  /* 0x0000000c0c0d7211 */ /* 0x000fc600078f40ff */
[----:B--2---:R-:W-:Y:S01]  /*0150*/  IMAD.WIDE R10, R15, 0x4, R10 ;  /* 0x000000040f0a7825 */ /* 0x004fe200078e020a */
[----:B------:R-:W-:-:S03]  /*0160*/  LOP3.LUT R13, R13, 0xffffff00, RZ, 0xc0, !PT ;  /* 0xffffff000d0d7812 */ /* 0x000fc600078ec0ff */
[----:B-----5:R-:W-:Y:S01]  /*0170*/  IMAD.WIDE R4, R15, 0x4, R4 ;  /* 0x000000040f047825 */ /* 0x020fe200078e0204 */
[----:B------:R-:W-:Y:S01]  /*0180*/  IADD3 R13, R12, -R13, RZ ;  /* 0x8000000d0c0d7210 */ /* 0x000fe20007ffe0ff */
[----:B------:R-:W3:Y:S04]  /*0190*/  LDG.E.EL R10, desc[UR4][R10.64] ;  /* 0x000000040a0a7981 */ /* 0x000ee8000c2e1900 */
[----:B------:R-:W2:Y:S01]  /*01a0*/  LDG.E.EL R4, desc[UR4][R4.64] ;  /* 0x0000000404047981 */ /* 0x000ea2000c2e1900 */
[----:B0-----:R-:W-:-:S04]  /*01b0*/  IMAD.WIDE R6, R13, 0x4, R6 ;  /* 0x000000040d067825 */ /* 0x001fc800078e0206 */
[----:B-1----:R-:W-:Y:S02]  /*01c0*/  IMAD.WIDE R2, R13, 0x4, R2 ;  /* 0x000000040d027825 */ /* 0x002fe400078e0202 */
[----:B------:R-:W4:Y:S04]  /*01d0*/  LDG.E.EL R6, desc[UR4][R6.64] ;  /* 0x0000000406067981 */ /* 0x000f28000c2e1900 */
[----:B------:R-:W4:Y:S01]  /*01e0*/  LDG.E.EL R3, desc[UR4][R2.64] ;  /* 0x0000000402037981 */ /* 0x000f22000c2e1900 */
[----:B---3--:R-:W-:-:S04]  /*01f0*/  FADD R13, R8, -R10 ;  /* 0x8000000a080d7221 */ /* 0x008fc80000000000 */
[----:B--2---:R-:W-:Y:S01]  /*0200*/  FMUL R12, R4, R13 ;  /* 0x0000000d040c7220 */ /* 0x004fe20000400000 */
[----:B------:R-:W-:-:S04]  /*0210*/  FADD R13, R9, -R10 ;  /* 0x8000000a090d7221 */ /* 0x000fc80000000000 */
[----:B------:R-:W-:Y:S01]  /*0220*/  FMUL R10, R4, R13 ;  /* 0x0000000d040a7220 */ /* 0x000fe20000400000 */
[----:B----4-:R-:W-:-:S03]  /*0230*/  FFMA R12, R6, R12, R3 ;  /* 0x0000000c060c7223 */ /* 0x010fc60000000003 */
[----:B------:R-:W-:Y:S01]  /*0240*/  FFMA R10, R6, R10, R3 ;  /* 0x0000000a060a7223 */ /* 0x000fe20000000003 */
[----:B------:R-:W-:-:S03]  /*0250*/  FADD R8, RZ, -R12 ;  /* 0x8000000cff087221 */ /* 0x000fc60000000000 */
[----:B------:R-:W-:Y:S01]  /*0260*/  FADD R4, RZ, -R10 ;  /* 0x8000000aff047221 */ /* 0x000fe20000000000 */
[----:B------:R-:W-:-:S03]  /*0270*/  FMUL R8, R8, 1.4426950216293334961 ;  /* 0x3fb8aa3b08087820 */ /* 0x000fc60000400000 */
[----:B------:R-:W-:Y:S02]  /*0280*/  FMUL R4, R4, 1.4426950216293334961 ;  /* 0x3fb8aa3b04047820 */ /* 0x000fe40000400000 */
[----:B------:R-:W-:-:S03]  /*0290*/  FSETP.GEU.AND P0, PT, R8, -126, PT ;  /* 0xc2fc00000800780b */ /* 0x000fc60003f0e000 */
[----:B------:R-:W-:-:S10]  /*02a0*/  FSETP.GEU.AND P1, PT, R4, -126, PT ;  /* 0xc2fc00000400780b */ /* 0x000fd40003f2e000 */
[----:B------:R-:W-:-:S03]  /*02b0*/  @!P0 FMUL R8, R8, 0.5 ;  /* 0x3f00000008088820 */ /* 0x000fc60000400000 */
[----:B------:R-:W-:Y:S01]  /*02c0*/  @!P1 FMUL R4, R4, 0.5 ;  /* 0x3f00000004049820 */ /* 0x000fe20000400000 */
[----:B------:R-:W0:Y:S08]  /*02d0*/  MUFU.EX2 R2, R8 ;  /* 0x0000000800027308 */ /* 0x000e300000000800 */
[----:B------:R-:W1:Y:S01]  /*02e0*/  MUFU.EX2 R3, R4 ;  /* 0x0000000400037308 */ /* 0x000e620000000800 */
[----:B0-----:R-:W-:-:S04]  /*02f0*/  @!P0 FMUL R2, R2, R2 ;  /* 0x0000000202028220 */ /* 0x001fc80000400000 */
[----:B------:R-:W-:Y:S01]  /*0300*/  FADD R5, R2, 1 ;  /* 0x3f80000002057421 */ /* 0x000fe20000000000 */
[----:B-1----:R-:W-:-:S04]  /*0310*/  @!P1 FMUL R3, R3, R3 ;  /* 0x0000000303039220 */ /* 0x002fc80000400000 */
[----:B------:R-:W-:Y:S01]  /*0320*/  FADD R6, R3, 1 ;  /* 0x3f80000003067421 */ /* 0x000fe20000000000 */
[----:B------:R-:W-:Y:S01]  /*0330*/  FSETP.GT.AND P0, PT, R5, 8.50705917302346158658e+37, PT ;  /* 0x7e8000000500780b */ /* 0x000fe20003f04000 */
[----:B------:R-:W0:Y:S03]  /*0340*/  LDC.64 R2, c[0x0][0x210] ;  /* 0x00008400ff027b82 */ /* 0x000e260000000a00 */
[----:B------:R-:W-:Y:S01]  /*0350*/  FSETP.GT.AND P1, PT, R6, 8.50705917302346158658e+37, PT ;  /* 0x7e8000000600780b */ /* 0x000fe20003f24000 */
[----:B------:R-:W-:-:S08]  /*0360*/  HFMA2.MMA R9, -RZ, RZ, 1.625, 0 ;  /* 0x3e800000ff097435 */ /* 0x000fd000000001ff */
[----:B------:R-:W-:-:S04]  /*0370*/  @P0 FMUL R5, R5, 0.25 ;  /* 0x3e80000005050820 */ /* 0x000fc80000400000 */
[----:B------:R-:W-:Y:S02]  /*0380*/  @P1 FMUL R6, R6, 0.25 ;  /* 0x3e80000006061820 */ /* 0x000fe40000400000 */
[----:B------:R-:W1:Y:S08]  /*0390*/  MUFU.RCP R5, R5 ;  /* 0x0000000500057308 */ /* 0x000e700000001000 */
[----:B------:R-:W2:Y:S01]  /*03a0*/  MUFU.RCP R6, R6 ;  /* 0x0000000600067308 */ /* 0x000ea20000001000 */
[----:B------:R-:W-:-:S02]  /*03b0*/  FSEL R4, R9, 1, P0 ;  /* 0x3f80000009047808 */ /* 0x000fc40000000000 */
[----:B------:R-:W-:-:S03]  /*03c0*/  FSEL R9, R9, 1, P1 ;  /* 0x3f80000009097808 */ /* 0x000fc60000800000 */
[----:B-1----:R-:W-:Y:S01]  /*03d0*/  FMUL R7, R5, R4 ;  /* 0x0000000405077220 */ /* 0x002fe20000400000 */
[----:B0-----:R-:W-:-:S04]  /*03e0*/  IMAD.WIDE R2, R0, 0x4, R2 ;  /* 0x0000000400027825 */ /* 0x001fc800078e0202 */
[----:B------:R-:W-:Y:S01]  /*03f0*/  FMUL R8, R12, R7 ;  /* 0x000000070c087220 */ /* 0x000fe20000400000 */
[----:B--2---:R-:W-:-:S04]  /*0400*/  FMUL R9, R6, R9 ;  /* 0x0000000906097220 */ /* 0x004fc80000400000 */
[----:B------:R-:W-:-:S05]  /*0410*/  FMUL R9, R10, R9 ;  /* 0x000000090a097220 */ /* 0x000fca0000400000 */
[----:B------:R-:W-:Y:S01]  /*0420*/  STG.E.64 desc[UR4][R2.64], R8 ;  /* 0x0000000802007986 */ /* 0x000fe2000c101b04 */
[----:B------:R-:W-:Y:S05]  /*0430*/  EXIT ;  /* 0x000000000000794d */ /* 0x000fea0003800000 */
.L_x_0:
[----:B------:R-:W-:-:S00]  /*0440*/  BRA `(.L_x_0) ;  /* 0xfffffffc00fc7947 */ /* 0x000fc0000383ffff */
[----:B------:R-:W-:-:S00]  /*0450*/  NOP ;  /* 0x0000000000007918 */ /* 0x000fc00000000000 */
        /* <DEDUP_REMOVED lines=10> */
.L_x_1:


//--------------------- .nv.constant0.triton_poi_fused_native_group_norm_silu_58 --------------------------
	.section	.nv.constant0.triton_poi_fused_native_group_norm_silu_58,"a",@progbits
	.sectionflags	@""
	.align	4
.nv.constant0.triton_poi_fused_native_group_norm_silu_58:
	.zero		580
